	.headerflags	@"EF_CUDA_TEXMODE_UNIFIED EF_CUDA_64BIT_ADDRESS EF_CUDA_ACCELERATORS EF_CUDA_SM90 EF_CUDA_VIRTUAL_SM(EF_CUDA_SM90)"
	.elftype	@"ET_EXEC"


//--------------------- .nv.info                  --------------------------
	.section	.nv.info,"",@"SHT_CUDA_INFO"
	.align	4


	//----- nvinfo : EIATTR_REGCOUNT
	.align		4
        /*0000*/ 	.byte	0x04, 0x2f
        /*0002*/ 	.short	(.L_3 - .L_2)
	.align		4
.L_2:
        /*0004*/ 	.word	index@(triton_poi_fused__weight_norm_interface_2)
        /*0008*/ 	.word	0x00000014


	//----- nvinfo : EIATTR_MIN_STACK_SIZE
	.align		4
.L_3:
        /*000c*/ 	.byte	0x04, 0x12
        /*000e*/ 	.short	(.L_5 - .L_4)
	.align		4
.L_4:
        /*0010*/ 	.word	index@(triton_poi_fused__weight_norm_interface_2)
        /*0014*/ 	.word	0x00000000


	//----- nvinfo : EIATTR_FRAME_SIZE
	.align		4
.L_5:
        /*0018*/ 	.byte	0x04, 0x11
        /*001a*/ 	.short	(.L_7 - .L_6)
	.align		4
.L_6:
        /*001c*/ 	.word	index@(triton_poi_fused__weight_norm_interface_2)
        /*0020*/ 	.word	0x00000000


	//----- nvinfo : EIATTR_MIN_STACK_SIZE
	.align		4
.L_7:
        /*0024*/ 	.byte	0x04, 0x12
        /*0026*/ 	.short	(.L_9 - .L_8)
	.align		4
.L_8:
        /*0028*/ 	.word	index@(triton_poi_fused__weight_norm_interface_2)
        /*002c*/ 	.word	0x00000000
.L_9:


//--------------------- .nv.info.triton_poi_fused__weight_norm_interface_2 --------------------------
	.section	.nv.info.triton_poi_fused__weight_norm_interface_2,"",@"SHT_CUDA_INFO"
	.sectionflags	@""
	.align	4


	//----- nvinfo : EIATTR_CUDA_API_VERSION
	.align		4
        /*0000*/ 	.byte	0x04, 0x37
        /*0002*/ 	.short	(.L_11 - .L_10)
.L_10:
        /*0004*/ 	.word	0x0000007c


	//----- nvinfo : EIATTR_KPARAM_INFO
	.align		4
.L_11:
        /*0008*/ 	.byte	0x04, 0x17
        /*000a*/ 	.short	(.L_13 - .L_12)
.L_12:
        /*000c*/ 	.word	0x00000000
        /*0010*/ 	.short	0x0002
        /*0012*/ 	.short	0x0010
        /*0014*/ 	.byte	0x00, 0xf0, 0x11, 0x00


	//----- nvinfo : EIATTR_KPARAM_INFO
	.align		4
.L_13:
        /*0018*/ 	.byte	0x04, 0x17
        /*001a*/ 	.short	(.L_15 - .L_14)
.L_14:
        /*001c*/ 	.word	0x00000000
        /*0020*/ 	.short	0x0001
        /*0022*/ 	.short	0x0008
        /*0024*/ 	.byte	0x00, 0xf4, 0x21, 0x00


	//----- nvinfo : EIATTR_KPARAM_INFO
	.align		4
.L_15:
        /*0028*/ 	.byte	0x04, 0x17
        /*002a*/ 	.short	(.L_17 - .L_16)
.L_16:
        /*002c*/ 	.word	0x00000000
        /*0030*/ 	.short	0x0000
        /*0032*/ 	.short	0x0000
        /*0034*/ 	.byte	0x00, 0xf4, 0x21, 0x00


	//----- nvinfo : EIATTR_SPARSE_MMA_MASK
	.align		4
.L_17:
        /*0038*/ 	.byte	0x03, 0x50
        /*003a*/ 	.short	0x0000


	//----- nvinfo : EIATTR_MAXREG_COUNT
	.align		4
        /*003c*/ 	.byte	0x03, 0x1b
        /*003e*/ 	.short	0x00ff


	//----- nvinfo : EIATTR_EXIT_INSTR_OFFSETS
	.align		4
        /*0040*/ 	.byte	0x04, 0x1c
        /*0042*/ 	.short	(.L_19 - .L_18)


	//   ....[0]....
.L_18:
        /*0044*/ 	.word	0x00000220


	//   ....[1]....
        /*0048*/ 	.word	0x00000260


	//----- nvinfo : EIATTR_REQNTID
	.align		4
.L_19:
        /*004c*/ 	.byte	0x04, 0x10
        /*004e*/ 	.short	(.L_21 - .L_20)
.L_20:
        /*0050*/ 	.word	0x00000020
        /*0054*/ 	.word	0x00000001
        /*0058*/ 	.word	0x00000001


	//----- nvinfo : EIATTR_CBANK_PARAM_SIZE
	.align		4
.L_21:
        /*005c*/ 	.byte	0x03, 0x19
        /*005e*/ 	.short	0x0014


	//----- nvinfo : EIATTR_PARAM_CBANK
	.align		4
        /*0060*/ 	.byte	0x04, 0x0a
        /*0062*/ 	.short	(.L_23 - .L_22)
	.align		4
.L_22:
        /*0064*/ 	.word	index@(.nv.constant0.triton_poi_fused__weight_norm_interface_2)
        /*0068*/ 	.short	0x0210
        /*006a*/ 	.short	0x0014


	//----- nvinfo : EIATTR_SW_WAR
	.align		4
.L_23:
        /*006c*/ 	.byte	0x04, 0x36
        /*006e*/ 	.short	(.L_25 - .L_24)
.L_24:
        /*0070*/ 	.word	0x00000008
.L_25:


//--------------------- .nv.callgraph             --------------------------
	.section	.nv.callgraph,"",@"SHT_CUDA_CALLGRAPH"
	.align	4
	.sectionentsize	8
	.align		4
        /*0000*/ 	.word	0x00000000
	.align		4
        /*0004*/ 	.word	0xffffffff
	.align		4
        /*0008*/ 	.word	0x00000000
	.align		4
        /*000c*/ 	.word	0xfffffffe
	.align		4
        /*0010*/ 	.word	0x00000000
	.align		4
        /*0014*/ 	.word	0xfffffffd
	.align		4
        /*0018*/ 	.word	0x00000000
	.align		4
        /*001c*/ 	.word	0xfffffffc


//--------------------- .nv.constant4             --------------------------
	.section	.nv.constant4,"a",@progbits
	.align	8
	.align		8
.nv.constant4:
        /*0000*/ 	.dword	_$_str
	.align		8
        /*0008*/ 	.dword	_$_str_$_2


//--------------------- .text.triton_poi_fused__weight_norm_interface_2 --------------------------
	.section	.text.triton_poi_fused__weight_norm_interface_2,"ax",@progbits
	.align	128
        .global         triton_poi_fused__weight_norm_interface_2
        .type           triton_poi_fused__weight_norm_interface_2,@function
        .size           triton_poi_fused__weight_norm_interface_2,(.L_x_1 - triton_poi_fused__weight_norm_interface_2)
        .other          triton_poi_fused__weight_norm_interface_2,@"STO_CUDA_ENTRY STV_DEFAULT"
triton_poi_fused__weight_norm_interface_2:
.text.triton_poi_fused__weight_norm_interface_2:
[----:B------:R-:W0:Y:S02]  /*0000*/  LDC R1, c[0x0][0x28] ;  /* 0x00000a00ff017b82 */ /* 0x000e240000000800 */
[----:B------:R-:W1:Y:S01]  /*0010*/  S2R R0, SR_TID.X ;  /* 0x0000000000007919 */ /* 0x000e620000002100 */
[----:B------:R-:W2:Y:S01]  /*0020*/  LDC.64 R10, c[0x0][0x210] ;  /* 0x00008400ff0a7b82 */ /* 0x000ea20000000a00 */
[----:B------:R-:W-:Y:S01]  /*0030*/  HFMA2.MMA R12, -RZ, RZ, 0, 0 ;  /* 0x00000000ff0c7435 */ /* 0x000fe200000001ff */
[----:B------:R-:W-:Y:S01]  /*0040*/  ULDC.64 UR4, c[0x0][0x208] ;  /* 0x0000820000047ab9 */ /* 0x000fe20000000a00 */
[----:B------:R-:W3:Y:S01]  /*0050*/  S2R R13, SR_CTAID.X ;  /* 0x00000000000d7919 */ /* 0x000ee20000002500 */
[----:B------:R-:W-:Y:S01]  /*0060*/  HFMA2.MMA R14, -RZ, RZ, 0, 0 ;  /* 0x00000000ff0e7435 */ /* 0x000fe200000001ff */
[----:B-1----:R-:W-:-:S04]  /*0070*/  LOP3.LUT R0, R0, 0x1f, RZ, 0xc0, !PT ;  /* 0x0000001f00007812 */ /* 0x002fc800078ec0ff */
[----:B---3--:R-:W-:Y:S02]  /*0080*/  LEA R13, R13, R0, 0x5 ;  /* 0x000000000d0d7211 */ /* 0x008fe400078e28ff */
[----:B------:R-:W-:Y:S02]  /*0090*/  MOV R0, RZ ;  /* 0x000000ff00007202 */ /* 0x000fe40000000f00 */
[C---:B------:R-:W-:Y:S01]  /*00a0*/  ISETP.GE.AND P0, PT, R13.reuse, 0x20, PT ;  /* 0x000000200d00780c */ /* 0x040fe20003f06270 */
[----:B------:R-:W-:-:S04]  /*00b0*/  IMAD R9, R13, 0x5, RZ ;  /* 0x000000050d097824 */ /* 0x000fc800078e02ff */
[----:B--2---:R-:W-:Y:S01]  /*00c0*/  IMAD.WIDE R2, R9, 0x4, R10 ;  /* 0x0000000409027825 */ /* 0x004fe200078e020a */
[----:B------:R-:W-:Y:S02]  /*00d0*/  IADD3 R5, R9, 0x1, RZ ;  /* 0x0000000109057810 */ /* 0x000fe40007ffe0ff */
[----:B------:R-:W-:-:S03]  /*00e0*/  IADD3 R7, R9, 0x2, RZ ;  /* 0x0000000209077810 */ /* 0x000fc60007ffe0ff */
[--C-:B------:R-:W-:Y:S01]  /*00f0*/  IMAD.WIDE R4, R5, 0x4, R10.reuse ;  /* 0x0000000405047825 */ /* 0x100fe200078e020a */
[----:B------:R-:W-:Y:S01]  /*0100*/  IADD3 R15, R9, 0x3, RZ ;  /* 0x00000003090f7810 */ /* 0x000fe20007ffe0ff */
[----:B------:R1:W2:Y:S04]  /*0110*/  @!P0 LDG.E.EL R0, desc[UR4][R2.64] ;  /* 0x0000000402008981 */ /* 0x0002a8000c2e1900 */
[----:B------:R-:W3:Y:S01]  /*0120*/  @!P0 LDG.E.EL R12, desc[UR4][R4.64] ;  /* 0x00000004040c8981 */ /* 0x000ee2000c2e1900 */
[--C-:B------:R-:W-:Y:S01]  /*0130*/  IMAD.WIDE R6, R7, 0x4, R10.reuse ;  /* 0x0000000407067825 */ /* 0x100fe200078e020a */
[----:B------:R-:W-:Y:S02]  /*0140*/  IADD3 R17, R9, 0x4, RZ ;  /* 0x0000000409117810 */ /* 0x000fe40007ffe0ff */
[----:B------:R-:W-:Y:S01]  /*0150*/  MOV R16, RZ ;  /* 0x000000ff00107202 */ /* 0x000fe20000000f00 */
[--C-:B------:R-:W-:Y:S01]  /*0160*/  IMAD.WIDE R8, R15, 0x4, R10.reuse ;  /* 0x000000040f087825 */ /* 0x100fe200078e020a */
[----:B------:R-:W-:Y:S01]  /*0170*/  HFMA2.MMA R15, -RZ, RZ, 0, 0 ;  /* 0x00000000ff0f7435 */ /* 0x000fe200000001ff */
[----:B------:R-:W4:Y:S01]  /*0180*/  @!P0 LDG.E.EL R14, desc[UR4][R6.64] ;  /* 0x00000004060e8981 */ /* 0x000f22000c2e1900 */
[----:B-1----:R-:W1:Y:S01]  /*0190*/  LDC.64 R2, c[0x0][0x218] ;  /* 0x00008600ff027b82 */ /* 0x002e620000000a00 */
[----:B------:R-:W-:-:S02]  /*01a0*/  IMAD.WIDE R10, R17, 0x4, R10 ;  /* 0x00000004110a7825 */ /* 0x000fc400078e020a */
[----:B------:R-:W5:Y:S05]  /*01b0*/  @!P0 LDG.E.EL R16, desc[UR4][R8.64] ;  /* 0x0000000408108981 */ /* 0x000f6a000c2e1900 */
[----:B------:R-:W5:Y:S01]  /*01c0*/  @!P0 LDG.E.EL R15, desc[UR4][R10.64] ;  /* 0x000000040a0f8981 */ /* 0x000f62000c2e1900 */
[----:B---3--:R-:W-:-:S04]  /*01d0*/  FMUL R5, R12, R12 ;  /* 0x0000000c0c057220 */ /* 0x008fc80000400000 */
[----:B--2---:R-:W-:-:S04]  /*01e0*/  FFMA R5, R0, R0, R5 ;  /* 0x0000000000057223 */ /* 0x004fc80000000005 */
[----:B----4-:R-:W-:-:S04]  /*01f0*/  FFMA R5, R14, R14, R5 ;  /* 0x0000000e0e057223 */ /* 0x010fc80000000005 */
[----:B-----5:R-:W-:-:S04]  /*0200*/  FFMA R16, R16, R16, R5 ;  /* 0x0000001010107223 */ /* 0x020fc80000000005 */
[----:B------:R-:W-:Y:S01]  /*0210*/  FFMA R16, R15, R15, R16 ;  /* 0x0000000f0f107223 */ /* 0x000fe20000000010 */
[----:B-1----:R-:W-:Y:S06]  /*0220*/  @P0 EXIT ;  /* 0x000000000000094d */ /* 0x002fec0003800000 */
[----:B------:R-:W0:Y:S01]  /*0230*/  MUFU.SQRT R5, R16 ;  /* 0x0000001000057308 */ /* 0x000e220000002000 */
[----:B------:R-:W-:-:S05]  /*0240*/  IMAD.WIDE R2, R13, 0x4, R2 ;  /* 0x000000040d027825 */ /* 0x000fca00078e0202 */
[----:B0-----:R-:W-:Y:S01]  /*0250*/  STG.E desc[UR4][R2.64], R5 ;  /* 0x0000000502007986 */ /* 0x001fe2000c101904 */
[----:B------:R-:W-:Y:S05]  /*0260*/  EXIT ;  /* 0x000000000000794d */ /* 0x000fea0003800000 */
.L_x_0:
[----:B------:R-:W-:-:S00]  /*0270*/  BRA `(.L_x_0) ;  /* 0xfffffffc00fc7947 */ /* 0x000fc0000383ffff */
[----:B------:R-:W-:-:S00]  /*0280*/  NOP ;  /* 0x0000000000007918 */ /* 0x000fc00000000000 */
[----:B------:R-:W-:-:S00]  /*0290*/  NOP ;  /* 0x0000000000007918 */ /* 0x000fc00000000000 */
[----:B------:R-:W-:-:S00]  /*02a0*/  NOP ;  /* 0x0000000000007918 */ /* 0x000fc00000000000 */
[----:B------:R-:W-:-:S00]  /*02b0*/  NOP ;  /* 0x0000000000007918 */ /* 0x000fc00000000000 */
[----:B------:R-:W-:-:S00]  /*02c0*/  NOP ;  /* 0x0000000000007918 */ /* 0x000fc00000000000 */
[----:B------:R-:W-:-:S00]  /*02d0*/  NOP ;  /* 0x0000000000007918 */ /* 0x000fc00000000000 */
[----:B------:R-:W-:-:S00]  /*02e0*/  NOP ;  /* 0x0000000000007918 */ /* 0x000fc00000000000 */
[----:B------:R-:W-:-:S00]  /*02f0*/  NOP ;  /* 0x0000000000007918 */ /* 0x000fc00000000000 */
.L_x_1:


//--------------------- .nv.global.init           --------------------------
	.section	.nv.global.init,"aw",@progbits
.nv.global.init:
	.type		_$_str,@object
	.size		_$_str,(_$_str_$_2 - _$_str)
_$_str:
        /*0000*/ 	.byte	0x5f, 0x5f, 0x43, 0x55, 0x44, 0x41, 0x5f, 0x46, 0x54, 0x5a, 0x00
	.type		_$_str_$_2,@object
	.size		_$_str_$_2,(.L_1 - _$_str_$_2)
_$_str_$_2:
        /*000b*/ 	.byte	0x5f, 0x5f, 0x43, 0x55, 0x44, 0x41, 0x5f, 0x50, 0x52, 0x45, 0x43, 0x5f, 0x53, 0x51, 0x52, 0x54
        /*001b*/ 	.byte	0x00
.L_1:


//--------------------- .nv.constant0.triton_poi_fused__weight_norm_interface_2 --------------------------
	.section	.nv.constant0.triton_poi_fused__weight_norm_interface_2,"a",@progbits
	.sectionflags	@""
	.align	4
.nv.constant0.triton_poi_fused__weight_norm_interface_2:
	.zero		548
